//
// Generated by NVIDIA NVVM Compiler
//
// Compiler Build ID: CL-36424714
// Cuda compilation tools, release 13.0, V13.0.88
// Based on NVVM 20.0.0
//

.version 9.0
.target sm_100
.address_size 64

	// .globl	_Z10convKernelPKjPjiPKfi
.extern .shared .align 16 .b8 tile[];

.visible .entry _Z10convKernelPKjPjiPKfi(
	.param .u64 .ptr .align 1 _Z10convKernelPKjPjiPKfi_param_0,
	.param .u64 .ptr .align 1 _Z10convKernelPKjPjiPKfi_param_1,
	.param .u32 _Z10convKernelPKjPjiPKfi_param_2,
	.param .u64 .ptr .align 1 _Z10convKernelPKjPjiPKfi_param_3,
	.param .u32 _Z10convKernelPKjPjiPKfi_param_4
)
{
	.reg .pred 	%p<27>;
	.reg .b32 	%r<177>;
	.reg .b32 	%f<121>;
	.reg .b64 	%rd<27>;

	ld.param.u64 	%rd5, [_Z10convKernelPKjPjiPKfi_param_0];
	ld.param.u64 	%rd4, [_Z10convKernelPKjPjiPKfi_param_1];
	ld.param.u32 	%r56, [_Z10convKernelPKjPjiPKfi_param_2];
	ld.param.u64 	%rd6, [_Z10convKernelPKjPjiPKfi_param_3];
	ld.param.u32 	%r57, [_Z10convKernelPKjPjiPKfi_param_4];
	cvta.to.global.u64 	%rd1, %rd6;
	cvta.to.global.u64 	%rd2, %rd5;
	shr.u32 	%r58, %r57, 31;
	add.s32 	%r59, %r57, %r58;
	shr.s32 	%r1, %r59, 1;
	mov.u32 	%r2, %ntid.x;
	and.b32  	%r60, %r59, -2;
	add.s32 	%r3, %r60, %r2;
	mov.u32 	%r4, %tid.x;
	mov.u32 	%r5, %tid.y;
	mov.u32 	%r61, %ctaid.x;
	mad.lo.s32 	%r6, %r61, %r2, %r4;
	mov.u32 	%r62, %ctaid.y;
	mov.u32 	%r7, %ntid.y;
	mad.lo.s32 	%r8, %r62, %r7, %r5;
	add.s32 	%r9, %r1, %r4;
	add.s32 	%r10, %r1, %r5;
	setp.lt.s32 	%p1, %r8, %r56;
	add.s32 	%r11, %r56, -1;
	selp.b32 	%r63, %r8, %r11, %p1;
	mul.lo.s32 	%r12, %r63, %r56;
	setp.lt.s32 	%p2, %r6, 0;
	setp.lt.s32 	%p3, %r6, %r56;
	selp.b32 	%r64, %r6, %r11, %p3;
	selp.b32 	%r13, 0, %r64, %p2;
	add.s32 	%r65, %r12, %r13;
	mul.wide.s32 	%rd7, %r65, 4;
	add.s64 	%rd8, %rd2, %rd7;
	ld.global.u32 	%r66, [%rd8];
	mul.lo.s32 	%r14, %r3, %r10;
	add.s32 	%r67, %r14, %r9;
	shl.b32 	%r68, %r67, 2;
	mov.u32 	%r69, tile;
	add.s32 	%r15, %r69, %r68;
	st.shared.u32 	[%r15], %r66;
	setp.ge.s32 	%p4, %r4, %r1;
	@%p4 bra 	$L__BB0_2;
	sub.s32 	%r70, %r6, %r1;
	setp.lt.s32 	%p5, %r70, 0;
	setp.lt.s32 	%p6, %r70, %r56;
	selp.b32 	%r71, %r70, %r11, %p6;
	selp.b32 	%r72, 0, %r71, %p5;
	add.s32 	%r73, %r72, %r12;
	mul.wide.s32 	%rd9, %r73, 4;
	add.s64 	%rd10, %rd2, %rd9;
	ld.global.u32 	%r74, [%rd10];
	add.s32 	%r75, %r14, %r4;
	shl.b32 	%r76, %r75, 2;
	add.s32 	%r78, %r69, %r76;
	st.shared.u32 	[%r78], %r74;
	add.s32 	%r79, %r6, %r2;
	setp.lt.s32 	%p7, %r79, 0;
	setp.lt.s32 	%p8, %r79, %r56;
	selp.b32 	%r80, %r79, %r11, %p8;
	selp.b32 	%r81, 0, %r80, %p7;
	add.s32 	%r82, %r12, %r81;
	mul.wide.s32 	%rd11, %r82, 4;
	add.s64 	%rd12, %rd2, %rd11;
	ld.global.u32 	%r83, [%rd12];
	shl.b32 	%r84, %r2, 2;
	add.s32 	%r85, %r15, %r84;
	st.shared.u32 	[%r85], %r83;
$L__BB0_2:
	setp.ge.s32 	%p9, %r5, %r1;
	@%p9 bra 	$L__BB0_4;
	sub.s32 	%r86, %r8, %r1;
	setp.lt.s32 	%p10, %r86, 0;
	setp.lt.s32 	%p11, %r86, %r56;
	selp.b32 	%r87, %r86, %r11, %p11;
	selp.b32 	%r88, 0, %r87, %p10;
	mad.lo.s32 	%r89, %r88, %r56, %r13;
	mul.wide.s32 	%rd13, %r89, 4;
	add.s64 	%rd14, %rd2, %rd13;
	ld.global.u32 	%r90, [%rd14];
	mad.lo.s32 	%r91, %r3, %r5, %r9;
	shl.b32 	%r92, %r91, 2;
	add.s32 	%r94, %r69, %r92;
	st.shared.u32 	[%r94], %r90;
	add.s32 	%r95, %r8, %r7;
	setp.lt.s32 	%p12, %r95, %r56;
	selp.b32 	%r96, %r95, %r11, %p12;
	mad.lo.s32 	%r97, %r96, %r56, %r13;
	mul.wide.s32 	%rd15, %r97, 4;
	add.s64 	%rd16, %rd2, %rd15;
	ld.global.u32 	%r98, [%rd16];
	add.s32 	%r99, %r10, %r7;
	mad.lo.s32 	%r100, %r99, %r3, %r9;
	shl.b32 	%r101, %r100, 2;
	add.s32 	%r102, %r69, %r101;
	st.shared.u32 	[%r102], %r98;
$L__BB0_4:
	bar.sync 	0;
	max.s32 	%r103, %r6, %r8;
	setp.ge.s32 	%p13, %r103, %r56;
	@%p13 bra 	$L__BB0_22;
	neg.s32 	%r16, %r1;
	setp.lt.s32 	%p14, %r57, -1;
	mov.f32 	%f119, 0f00000000;
	@%p14 bra 	$L__BB0_21;
	abs.s32 	%r17, %r1;
	add.s32 	%r18, %r1, %r17;
	add.s32 	%r105, %r18, 1;
	and.b32  	%r19, %r105, 15;
	and.b32  	%r20, %r105, 7;
	and.b32  	%r21, %r105, 3;
	and.b32  	%r106, %r105, -16;
	neg.s32 	%r22, %r106;
	shl.b32 	%r107, %r4, 2;
	add.s32 	%r109, %r107, %r69;
	add.s32 	%r23, %r109, 32;
	mov.f32 	%f119, 0f00000000;
	mov.b32 	%r176, 0;
	mov.u32 	%r161, %r16;
$L__BB0_7:
	mov.u32 	%r24, %r161;
	setp.lt.u32 	%p15, %r18, 15;
	add.s32 	%r26, %r24, %r10;
	mad.lo.s32 	%r27, %r26, %r3, %r9;
	mov.u32 	%r168, %r16;
	@%p15 bra 	$L__BB0_10;
	mul.lo.s32 	%r111, %r3, %r26;
	shl.b32 	%r112, %r111, 2;
	add.s32 	%r163, %r23, %r112;
	mov.u32 	%r164, %r22;
	mov.u32 	%r168, %r16;
$L__BB0_9:
	.pragma "nounroll";
	mul.wide.s32 	%rd17, %r176, 4;
	add.s64 	%rd18, %rd1, %rd17;
	ld.shared.u32 	%r113, [%r163+-32];
	cvt.rn.f32.u32 	%f20, %r113;
	ld.global.f32 	%f21, [%rd18];
	fma.rn.f32 	%f22, %f21, %f20, %f119;
	ld.shared.u32 	%r114, [%r163+-28];
	cvt.rn.f32.u32 	%f23, %r114;
	ld.global.f32 	%f24, [%rd18+4];
	fma.rn.f32 	%f25, %f24, %f23, %f22;
	ld.shared.u32 	%r115, [%r163+-24];
	cvt.rn.f32.u32 	%f26, %r115;
	ld.global.f32 	%f27, [%rd18+8];
	fma.rn.f32 	%f28, %f27, %f26, %f25;
	ld.shared.u32 	%r116, [%r163+-20];
	cvt.rn.f32.u32 	%f29, %r116;
	ld.global.f32 	%f30, [%rd18+12];
	fma.rn.f32 	%f31, %f30, %f29, %f28;
	ld.shared.u32 	%r117, [%r163+-16];
	cvt.rn.f32.u32 	%f32, %r117;
	ld.global.f32 	%f33, [%rd18+16];
	fma.rn.f32 	%f34, %f33, %f32, %f31;
	ld.shared.u32 	%r118, [%r163+-12];
	cvt.rn.f32.u32 	%f35, %r118;
	ld.global.f32 	%f36, [%rd18+20];
	fma.rn.f32 	%f37, %f36, %f35, %f34;
	ld.shared.u32 	%r119, [%r163+-8];
	cvt.rn.f32.u32 	%f38, %r119;
	ld.global.f32 	%f39, [%rd18+24];
	fma.rn.f32 	%f40, %f39, %f38, %f37;
	ld.shared.u32 	%r120, [%r163+-4];
	cvt.rn.f32.u32 	%f41, %r120;
	ld.global.f32 	%f42, [%rd18+28];
	fma.rn.f32 	%f43, %f42, %f41, %f40;
	ld.shared.u32 	%r121, [%r163];
	cvt.rn.f32.u32 	%f44, %r121;
	ld.global.f32 	%f45, [%rd18+32];
	fma.rn.f32 	%f46, %f45, %f44, %f43;
	ld.shared.u32 	%r122, [%r163+4];
	cvt.rn.f32.u32 	%f47, %r122;
	ld.global.f32 	%f48, [%rd18+36];
	fma.rn.f32 	%f49, %f48, %f47, %f46;
	ld.shared.u32 	%r123, [%r163+8];
	cvt.rn.f32.u32 	%f50, %r123;
	ld.global.f32 	%f51, [%rd18+40];
	fma.rn.f32 	%f52, %f51, %f50, %f49;
	ld.shared.u32 	%r124, [%r163+12];
	cvt.rn.f32.u32 	%f53, %r124;
	ld.global.f32 	%f54, [%rd18+44];
	fma.rn.f32 	%f55, %f54, %f53, %f52;
	ld.shared.u32 	%r125, [%r163+16];
	cvt.rn.f32.u32 	%f56, %r125;
	ld.global.f32 	%f57, [%rd18+48];
	fma.rn.f32 	%f58, %f57, %f56, %f55;
	ld.shared.u32 	%r126, [%r163+20];
	cvt.rn.f32.u32 	%f59, %r126;
	ld.global.f32 	%f60, [%rd18+52];
	fma.rn.f32 	%f61, %f60, %f59, %f58;
	ld.shared.u32 	%r127, [%r163+24];
	cvt.rn.f32.u32 	%f62, %r127;
	ld.global.f32 	%f63, [%rd18+56];
	fma.rn.f32 	%f64, %f63, %f62, %f61;
	ld.shared.u32 	%r128, [%r163+28];
	cvt.rn.f32.u32 	%f65, %r128;
	add.s32 	%r176, %r176, 16;
	ld.global.f32 	%f66, [%rd18+60];
	fma.rn.f32 	%f119, %f66, %f65, %f64;
	add.s32 	%r168, %r168, 16;
	add.s32 	%r164, %r164, 16;
	add.s32 	%r163, %r163, 64;
	setp.ne.s32 	%p16, %r164, 0;
	@%p16 bra 	$L__BB0_9;
$L__BB0_10:
	setp.eq.s32 	%p17, %r19, 0;
	@%p17 bra 	$L__BB0_20;
	add.s32 	%r130, %r19, -1;
	setp.lt.u32 	%p18, %r130, 7;
	@%p18 bra 	$L__BB0_13;
	add.s32 	%r131, %r27, %r168;
	shl.b32 	%r132, %r131, 2;
	add.s32 	%r134, %r69, %r132;
	ld.shared.u32 	%r135, [%r134];
	cvt.rn.f32.u32 	%f68, %r135;
	mul.wide.s32 	%rd19, %r176, 4;
	add.s64 	%rd20, %rd1, %rd19;
	ld.global.f32 	%f69, [%rd20];
	fma.rn.f32 	%f70, %f69, %f68, %f119;
	ld.shared.u32 	%r136, [%r134+4];
	cvt.rn.f32.u32 	%f71, %r136;
	ld.global.f32 	%f72, [%rd20+4];
	fma.rn.f32 	%f73, %f72, %f71, %f70;
	ld.shared.u32 	%r137, [%r134+8];
	cvt.rn.f32.u32 	%f74, %r137;
	ld.global.f32 	%f75, [%rd20+8];
	fma.rn.f32 	%f76, %f75, %f74, %f73;
	ld.shared.u32 	%r138, [%r134+12];
	cvt.rn.f32.u32 	%f77, %r138;
	ld.global.f32 	%f78, [%rd20+12];
	fma.rn.f32 	%f79, %f78, %f77, %f76;
	ld.shared.u32 	%r139, [%r134+16];
	cvt.rn.f32.u32 	%f80, %r139;
	ld.global.f32 	%f81, [%rd20+16];
	fma.rn.f32 	%f82, %f81, %f80, %f79;
	ld.shared.u32 	%r140, [%r134+20];
	cvt.rn.f32.u32 	%f83, %r140;
	ld.global.f32 	%f84, [%rd20+20];
	fma.rn.f32 	%f85, %f84, %f83, %f82;
	ld.shared.u32 	%r141, [%r134+24];
	cvt.rn.f32.u32 	%f86, %r141;
	ld.global.f32 	%f87, [%rd20+24];
	fma.rn.f32 	%f88, %f87, %f86, %f85;
	ld.shared.u32 	%r142, [%r134+28];
	cvt.rn.f32.u32 	%f89, %r142;
	ld.global.f32 	%f90, [%rd20+28];
	fma.rn.f32 	%f119, %f90, %f89, %f88;
	add.s32 	%r176, %r176, 8;
	add.s32 	%r168, %r168, 8;
$L__BB0_13:
	setp.eq.s32 	%p19, %r20, 0;
	@%p19 bra 	$L__BB0_20;
	add.s32 	%r144, %r20, -1;
	setp.lt.u32 	%p20, %r144, 3;
	mov.u32 	%r175, %r176;
	@%p20 bra 	$L__BB0_16;
	add.s32 	%r145, %r27, %r168;
	shl.b32 	%r146, %r145, 2;
	add.s32 	%r148, %r69, %r146;
	ld.shared.u32 	%r149, [%r148];
	cvt.rn.f32.u32 	%f92, %r149;
	mul.wide.s32 	%rd21, %r176, 4;
	add.s64 	%rd22, %rd1, %rd21;
	ld.global.f32 	%f93, [%rd22];
	fma.rn.f32 	%f94, %f93, %f92, %f119;
	ld.shared.u32 	%r150, [%r148+4];
	cvt.rn.f32.u32 	%f95, %r150;
	ld.global.f32 	%f96, [%rd22+4];
	fma.rn.f32 	%f97, %f96, %f95, %f94;
	ld.shared.u32 	%r151, [%r148+8];
	cvt.rn.f32.u32 	%f98, %r151;
	ld.global.f32 	%f99, [%rd22+8];
	fma.rn.f32 	%f100, %f99, %f98, %f97;
	ld.shared.u32 	%r152, [%r148+12];
	cvt.rn.f32.u32 	%f101, %r152;
	ld.global.f32 	%f102, [%rd22+12];
	fma.rn.f32 	%f119, %f102, %f101, %f100;
	add.s32 	%r176, %r176, 4;
	add.s32 	%r168, %r168, 4;
	mov.u32 	%r175, %r176;
$L__BB0_16:
	setp.eq.s32 	%p21, %r21, 0;
	@%p21 bra 	$L__BB0_20;
	setp.eq.s32 	%p22, %r21, 1;
	add.s32 	%r153, %r27, %r168;
	shl.b32 	%r154, %r153, 2;
	add.s32 	%r50, %r69, %r154;
	ld.shared.u32 	%r156, [%r50];
	cvt.rn.f32.u32 	%f103, %r156;
	add.s32 	%r176, %r175, 1;
	mul.wide.s32 	%rd23, %r175, 4;
	add.s64 	%rd3, %rd1, %rd23;
	ld.global.f32 	%f104, [%rd3];
	fma.rn.f32 	%f119, %f104, %f103, %f119;
	@%p22 bra 	$L__BB0_20;
	setp.eq.s32 	%p23, %r21, 2;
	ld.shared.u32 	%r157, [%r50+4];
	cvt.rn.f32.u32 	%f105, %r157;
	add.s32 	%r176, %r175, 2;
	ld.global.f32 	%f106, [%rd3+4];
	fma.rn.f32 	%f119, %f106, %f105, %f119;
	@%p23 bra 	$L__BB0_20;
	ld.shared.u32 	%r158, [%r50+8];
	cvt.rn.f32.u32 	%f107, %r158;
	add.s32 	%r176, %r175, 3;
	ld.global.f32 	%f108, [%rd3+8];
	fma.rn.f32 	%f119, %f108, %f107, %f119;
$L__BB0_20:
	add.s32 	%r161, %r24, 1;
	setp.ne.s32 	%p24, %r24, %r17;
	@%p24 bra 	$L__BB0_7;
$L__BB0_21:
	setp.lt.f32 	%p25, %f119, 0f00000000;
	selp.f32 	%f109, 0f00000000, %f119, %p25;
	setp.gt.f32 	%p26, %f109, 0f4F800000;
	selp.f32 	%f110, 0f4F800000, %f109, %p26;
	cvt.rzi.u32.f32 	%r159, %f110;
	mad.lo.s32 	%r160, %r56, %r8, %r6;
	cvta.to.global.u64 	%rd24, %rd4;
	mul.wide.s32 	%rd25, %r160, 4;
	add.s64 	%rd26, %rd24, %rd25;
	st.global.u32 	[%rd26], %r159;
$L__BB0_22:
	ret;

}


// ===== COMPILED SASS (sm_100) =====

	.target	sm_100

	.elftype	@"ET_EXEC"


//--------------------- .note.nv.tkinfo           --------------------------
	.section	.note.nv.tkinfo,"",@"SHT_NOTE"
	.sectionflags	@"SHF_NOTE_NV_TKINFO"
	.tkinfo
        /*0018*/ 	.word	0x00000002
        /*0030*/ 	.string	""
        /*0030*/ 	.string	"ptxas"
        /*0030*/ 	.string	"Cuda compilation tools, release 13.0, V13.0.88"
        /*0030*/ 	.string	"Build cuda_13.0.r13.0/compiler.36424714_0"
        /*0030*/ 	.string	"-arch sm_100 -m 64 "



//--------------------- .note.nv.cuinfo           --------------------------
	.section	.note.nv.cuinfo,"",@"SHT_NOTE"
	.sectionflags	@"SHF_NOTE_NV_CUINFO"
        /*0018*/ 	.short	0x0002
        /*001a*/ 	.short	0x0064
        /*001c*/ 	.short	0x0082
	.zero		2


//--------------------- .nv.info                  --------------------------
	.section	.nv.info,"",@"SHT_CUDA_INFO"
	.align	4


	//----- nvinfo : EIATTR_REGCOUNT
	.align		4
        /*0000*/ 	.byte	0x04, 0x2f
        /*0002*/ 	.short	(.L_1 - .L_0)
	.align		4
.L_0:
        /*0004*/ 	.word	index@(_Z10convKernelPKjPjiPKfi)
        /*0008*/ 	.word	0x00000020


	//----- nvinfo : EIATTR_FRAME_SIZE
	.align		4
.L_1:
        /*000c*/ 	.byte	0x04, 0x11
        /*000e*/ 	.short	(.L_3 - .L_2)
	.align		4
.L_2:
        /*0010*/ 	.word	index@(_Z10convKernelPKjPjiPKfi)
        /*0014*/ 	.word	0x00000000


	//----- nvinfo : EIATTR_MIN_STACK_SIZE
	.align		4
.L_3:
        /*0018*/ 	.byte	0x04, 0x12
        /*001a*/ 	.short	(.L_5 - .L_4)
	.align		4
.L_4:
        /*001c*/ 	.word	index@(_Z10convKernelPKjPjiPKfi)
        /*0020*/ 	.word	0x00000000
.L_5:


//--------------------- .nv.compat                --------------------------
	.section	.nv.compat,"",@"SHT_CUDA_COMPAT_INFO"
	.align	4
        /*0000*/ 	.byte	0x02, 0x09, 0x00, 0x00, 0x02, 0x02, 0x01, 0x00, 0x02, 0x05, 0x05, 0x00, 0x03, 0x07, 0x01, 0x01
        /*0010*/ 	.byte	0x02, 0x03, 0x00, 0x00, 0x02, 0x06, 0x01, 0x00, 0x04, 0x0b, 0x08, 0x00, 0x09, 0x00, 0x00, 0x00
        /*0020*/ 	.byte	0x00, 0x00, 0x00, 0x00


//--------------------- .nv.info._Z10convKernelPKjPjiPKfi --------------------------
	.section	.nv.info._Z10convKernelPKjPjiPKfi,"",@"SHT_CUDA_INFO"
	.sectionflags	@""
	.align	4


	//----- nvinfo : EIATTR_CUDA_API_VERSION
	.align		4
        /*0000*/ 	.byte	0x04, 0x37
        /*0002*/ 	.short	(.L_7 - .L_6)
.L_6:
        /*0004*/ 	.word	0x00000082


	//----- nvinfo : EIATTR_KPARAM_INFO
	.align		4
.L_7:
        /*0008*/ 	.byte	0x04, 0x17
        /*000a*/ 	.short	(.L_9 - .L_8)
.L_8:
        /*000c*/ 	.word	0x00000000
        /*0010*/ 	.short	0x0004
        /*0012*/ 	.short	0x0020
        /*0014*/ 	.byte	0x00, 0xf0, 0x11, 0x00


	//----- nvinfo : EIATTR_KPARAM_INFO
	.align		4
.L_9:
        /*0018*/ 	.byte	0x04, 0x17
        /*001a*/ 	.short	(.L_11 - .L_10)
.L_10:
        /*001c*/ 	.word	0x00000000
        /*0020*/ 	.short	0x0003
        /*0022*/ 	.short	0x0018
        /*0024*/ 	.byte	0x00, 0xf5, 0x21, 0x00


	//----- nvinfo : EIATTR_KPARAM_INFO
	.align		4
.L_11:
        /*0028*/ 	.byte	0x04, 0x17
        /*002a*/ 	.short	(.L_13 - .L_12)
.L_12:
        /*002c*/ 	.word	0x00000000
        /*0030*/ 	.short	0x0002
        /*0032*/ 	.short	0x0010
        /*0034*/ 	.byte	0x00, 0xf0, 0x11, 0x00


	//----- nvinfo : EIATTR_KPARAM_INFO
	.align		4
.L_13:
        /*0038*/ 	.byte	0x04, 0x17
        /*003a*/ 	.short	(.L_15 - .L_14)
.L_14:
        /*003c*/ 	.word	0x00000000
        /*0040*/ 	.short	0x0001
        /*0042*/ 	.short	0x0008
        /*0044*/ 	.byte	0x00, 0xf5, 0x21, 0x00


	//----- nvinfo : EIATTR_KPARAM_INFO
	.align		4
.L_15:
        /*0048*/ 	.byte	0x04, 0x17
        /*004a*/ 	.short	(.L_17 - .L_16)
.L_16:
        /*004c*/ 	.word	0x00000000
        /*0050*/ 	.short	0x0000
        /*0052*/ 	.short	0x0000
        /*0054*/ 	.byte	0x00, 0xf5, 0x21, 0x00


	//----- nvinfo : EIATTR_SPARSE_MMA_MASK
	.align		4
.L_17:
        /*0058*/ 	.byte	0x03, 0x50
        /*005a*/ 	.short	0x0000


	//----- nvinfo : EIATTR_MAXREG_COUNT
	.align		4
        /*005c*/ 	.byte	0x03, 0x1b
        /*005e*/ 	.short	0x00ff


	//----- nvinfo : EIATTR_NUM_BARRIERS
	.align		4
        /*0060*/ 	.byte	0x02, 0x4c
        /*0062*/ 	.byte	0x01
	.zero		1


	//----- nvinfo : EIATTR_MERCURY_ISA_VERSION
	.align		4
        /*0064*/ 	.byte	0x03, 0x5f
        /*0066*/ 	.short	0x0101


	//----- nvinfo : EIATTR_VRC_CTA_INIT_COUNT
	.align		4
        /*0068*/ 	.byte	0x02, 0x4a
	.zero		1
	.zero		1


	//----- nvinfo : EIATTR_EXIT_INSTR_OFFSETS
	.align		4
        /*006c*/ 	.byte	0x04, 0x1c
        /*006e*/ 	.short	(.L_19 - .L_18)


	//   ....[0]....
.L_18:
        /*0070*/ 	.word	0x00000590


	//   ....[1]....
        /*0074*/ 	.word	0x00001290


	//----- nvinfo : EIATTR_CRS_STACK_SIZE
	.align		4
.L_19:
        /*0078*/ 	.byte	0x04, 0x1e
        /*007a*/ 	.short	(.L_21 - .L_20)
.L_20:
        /*007c*/ 	.word	0x00000000


	//----- nvinfo : EIATTR_CBANK_PARAM_SIZE
	.align		4
.L_21:
        /*0080*/ 	.byte	0x03, 0x19
        /*0082*/ 	.short	0x0024


	//----- nvinfo : EIATTR_PARAM_CBANK
	.align		4
        /*0084*/ 	.byte	0x04, 0x0a
        /*0086*/ 	.short	(.L_23 - .L_22)
	.align		4
.L_22:
        /*0088*/ 	.word	index@(.nv.constant0._Z10convKernelPKjPjiPKfi)
        /*008c*/ 	.short	0x0380
        /*008e*/ 	.short	0x0024


	//----- nvinfo : EIATTR_SW_WAR
	.align		4
.L_23:
        /*0090*/ 	.byte	0x04, 0x36
        /*0092*/ 	.short	(.L_25 - .L_24)
.L_24:
        /*0094*/ 	.word	0x00000008
.L_25:


//--------------------- .nv.callgraph             --------------------------
	.section	.nv.callgraph,"",@"SHT_CUDA_CALLGRAPH"
	.align	4
	.sectionentsize	8
	.align		4
        /*0000*/ 	.word	0x00000000
	.align		4
        /*0004*/ 	.word	0xffffffff
	.align		4
        /*0008*/ 	.word	0x00000000
	.align		4
        /*000c*/ 	.word	0xfffffffe
	.align		4
        /*0010*/ 	.word	0x00000000
	.align		4
        /*0014*/ 	.word	0xfffffffd
	.align		4
        /*0018*/ 	.word	0x00000000
	.align		4
        /*001c*/ 	.word	0xfffffffc


//--------------------- .text._Z10convKernelPKjPjiPKfi --------------------------
	.section	.text._Z10convKernelPKjPjiPKfi,"ax",@progbits
	.align	128
        .global         _Z10convKernelPKjPjiPKfi
        .type           _Z10convKernelPKjPjiPKfi,@function
        .size           _Z10convKernelPKjPjiPKfi,(.L_x_12 - _Z10convKernelPKjPjiPKfi)
        .other          _Z10convKernelPKjPjiPKfi,@"STO_CUDA_ENTRY STV_DEFAULT"
_Z10convKernelPKjPjiPKfi:
.text._Z10convKernelPKjPjiPKfi:
[----:B------:R-:W-:Y:S01]  /*0000*/  LDC R1, c[0x0][0x37c] ;  /* 0x0000df00ff017b82 */ /* 0x000fe20000000800 */
[----:B------:R-:W0:Y:S07]  /*0010*/  S2R R15, SR_TID.X ;  /* 0x00000000000f7919 */ /* 0x000e2e0000002100 */
[----:B------:R-:W0:Y:S01]  /*0020*/  S2UR UR4, SR_CTAID.X ;  /* 0x00000000000479c3 */ /* 0x000e220000002500 */
[----:B------:R-:W1:Y:S01]  /*0030*/  LDCU UR7, c[0x0][0x390] ;  /* 0x00007200ff0777ac */ /* 0x000e620008000800 */
[----:B------:R-:W2:Y:S01]  /*0040*/  S2R R17, SR_TID.Y ;  /* 0x0000000000117919 */ /* 0x000ea20000002200 */
[----:B------:R-:W3:Y:S05]  /*0050*/  LDCU.64 UR8, c[0x0][0x358] ;  /* 0x00006b00ff0877ac */ /* 0x000eea0008000a00 */
[----:B------:R-:W0:Y:S08]  /*0060*/  LDC R16, c[0x0][0x360] ;  /* 0x0000d800ff107b82 */ /* 0x000e300000000800 */
[----:B------:R-:W2:Y:S01]  /*0070*/  S2UR UR5, SR_CTAID.Y ;  /* 0x00000000000579c3 */ /* 0x000ea20000002600 */
[----:B-1----:R-:W-:-:S07]  /*0080*/  UIADD3 UR6, UPT, UPT, UR7, -0x1, URZ ;  /* 0xffffffff07067890 */ /* 0x002fce000fffe0ff */
[----:B------:R-:W2:Y:S08]  /*0090*/  LDC R0, c[0x0][0x364] ;  /* 0x0000d900ff007b82 */ /* 0x000eb00000000800 */
[----:B------:R-:W1:Y:S01]  /*00a0*/  LDC.64 R2, c[0x0][0x380] ;  /* 0x0000e000ff027b82 */ /* 0x000e620000000a00 */
[----:B0-----:R-:W-:-:S05]  /*00b0*/  IMAD R8, R16, UR4, R15 ;  /* 0x0000000410087c24 */ /* 0x001fca000f8e020f */
[C---:B------:R-:W-:Y:S02]  /*00c0*/  ISETP.GE.AND P0, PT, R8.reuse, UR7, PT ;  /* 0x0000000708007c0c */ /* 0x040fe4000bf06270 */
[C---:B------:R-:W-:Y:S01]  /*00d0*/  ISETP.GE.AND P1, PT, R8.reuse, RZ, PT ;  /* 0x000000ff0800720c */ /* 0x040fe20003f26270 */
[----:B------:R-:W0:Y:S01]  /*00e0*/  LDC R14, c[0x0][0x3a0] ;  /* 0x0000e800ff0e7b82 */ /* 0x000e220000000800 */
[----:B------:R-:W-:-:S04]  /*00f0*/  SEL R18, R8, UR6, !P0 ;  /* 0x0000000608127c07 */ /* 0x000fc8000c000000 */
[----:B------:R-:W-:Y:S01]  /*0100*/  SEL R18, R18, RZ, P1 ;  /* 0x000000ff12127207 */ /* 0x000fe20000800000 */
[----:B--2---:R-:W-:-:S05]  /*0110*/  IMAD R9, R0, UR5, R17 ;  /* 0x0000000500097c24 */ /* 0x004fca000f8e0211 */
[----:B------:R-:W-:-:S04]  /*0120*/  ISETP.GE.AND P0, PT, R9, UR7, PT ;  /* 0x0000000709007c0c */ /* 0x000fc8000bf06270 */
[----:B------:R-:W-:-:S05]  /*0130*/  SEL R11, R9, UR6, !P0 ;  /* 0x00000006090b7c07 */ /* 0x000fca000c000000 */
[----:B------:R-:W-:-:S04]  /*0140*/  IMAD R13, R11, UR7, R18 ;  /* 0x000000070b0d7c24 */ /* 0x000fc8000f8e0212 */
[----:B-1----:R-:W-:-:S06]  /*0150*/  IMAD.WIDE R12, R13, 0x4, R2 ;  /* 0x000000040d0c7825 */ /* 0x002fcc00078e0202 */
[----:B---3--:R-:W2:Y:S01]  /*0160*/  LDG.E R12, desc[UR8][R12.64] ;  /* 0x000000080c0c7981 */ /* 0x008ea2000c1e1900 */
[----:B------:R-:W1:Y:S01]  /*0170*/  S2UR UR5, SR_CgaCtaId ;  /* 0x00000000000579c3 */ /* 0x000e620000008800 */
[----:B0-----:R-:W-:Y:S01]  /*0180*/  LEA.HI R6, R14, R14, RZ, 0x1 ;  /* 0x0000000e0e067211 */ /* 0x001fe200078f08ff */
[----:B------:R-:W-:Y:S01]  /*0190*/  UMOV UR4, 0x400 ;  /* 0x0000040000047882 */ /* 0x000fe20000000000 */
[----:B------:R-:W-:Y:S01]  /*01a0*/  VIMNMX R10, PT, PT, R8, R9, !PT ;  /* 0x00000009080a7248 */ /* 0x000fe20007fe0100 */
[----:B------:R-:W-:Y:S01]  /*01b0*/  BSSY.RECONVERGENT B0, `(.L_x_0) ;  /* 0x0000024000007945 */ /* 0x000fe20003800200 */
[----:B------:R-:W-:Y:S02]  /*01c0*/  LOP3.LUT R7, R6, 0xfffffffe, RZ, 0xc0, !PT ;  /* 0xfffffffe06077812 */ /* 0x000fe400078ec0ff */
[----:B------:R-:W-:Y:S02]  /*01d0*/  SHF.R.S32.HI R6, RZ, 0x1, R6 ;  /* 0x00000001ff067819 */ /* 0x000fe40000011406 */
[----:B------:R-:W-:Y:S01]  /*01e0*/  ISETP.GE.AND P0, PT, R10, UR7, PT ;  /* 0x000000070a007c0c */ /* 0x000fe2000bf06270 */
[----:B------:R-:W-:Y:S01]  /*01f0*/  IMAD.IADD R7, R7, 0x1, R16 ;  /* 0x0000000107077824 */ /* 0x000fe200078e0210 */
[-C--:B------:R-:W-:Y:S01]  /*0200*/  ISETP.GE.AND P2, PT, R15, R6.reuse, PT ;  /* 0x000000060f00720c */ /* 0x080fe20003f46270 */
[C---:B------:R-:W-:Y:S01]  /*0210*/  IMAD.IADD R5, R6.reuse, 0x1, R17 ;  /* 0x0000000106057824 */ /* 0x040fe200078e0211 */
[----:B------:R-:W-:Y:S01]  /*0220*/  ISETP.GE.AND P1, PT, R17, R6, PT ;  /* 0x000000061100720c */ /* 0x000fe20003f26270 */
[----:B------:R-:W-:-:S02]  /*0230*/  IMAD.IADD R4, R6, 0x1, R15 ;  /* 0x0000000106047824 */ /* 0x000fc400078e020f */
[----:B------:R-:W-:-:S04]  /*0240*/  IMAD R20, R7, R5, RZ ;  /* 0x0000000507147224 */ /* 0x000fc800078e02ff */
[----:B------:R-:W-:Y:S01]  /*0250*/  IMAD.IADD R19, R4, 0x1, R20 ;  /* 0x0000000104137824 */ /* 0x000fe200078e0214 */
[----:B-1----:R-:W-:-:S06]  /*0260*/  ULEA UR4, UR5, UR4, 0x18 ;  /* 0x0000000405047291 */ /* 0x002fcc000f8ec0ff */
[----:B------:R-:W-:-:S05]  /*0270*/  LEA R19, R19, UR4, 0x2 ;  /* 0x0000000413137c11 */ /* 0x000fca000f8e10ff */
[----:B--2---:R0:W-:Y:S01]  /*0280*/  STS [R19], R12 ;  /* 0x0000000c13007388 */ /* 0x0041e20000000800 */
[----:B------:R-:W-:Y:S05]  /*0290*/  @P2 BRA `(.L_x_1) ;  /* 0x0000000000542947 */ /* 0x000fea0003800000 */
[C---:B------:R-:W-:Y:S02]  /*02a0*/  IMAD.IADD R10, R8.reuse, 0x1, -R6 ;  /* 0x00000001080a7824 */ /* 0x040fe400078e0a06 */
[----:B0-----:R-:W-:-:S03]  /*02b0*/  IMAD.IADD R12, R8, 0x1, R16 ;  /* 0x00000001080c7824 */ /* 0x001fc600078e0210 */
[----:B------:R-:W-:Y:S02]  /*02c0*/  ISETP.GE.AND P3, PT, R10, UR7, PT ;  /* 0x000000070a007c0c */ /* 0x000fe4000bf66270 */
[----:B------:R-:W-:Y:S02]  /*02d0*/  ISETP.GE.AND P5, PT, R12, UR7, PT ;  /* 0x000000070c007c0c */ /* 0x000fe4000bfa6270 */
[----:B------:R-:W-:Y:S02]  /*02e0*/  ISETP.GE.AND P2, PT, R10, RZ, PT ;  /* 0x000000ff0a00720c */ /* 0x000fe40003f46270 */
[----:B------:R-:W-:Y:S02]  /*02f0*/  ISETP.GE.AND P4, PT, R12, RZ, PT ;  /* 0x000000ff0c00720c */ /* 0x000fe40003f86270 */
[----:B------:R-:W-:Y:S02]  /*0300*/  SEL R10, R10, UR6, !P3 ;  /* 0x000000060a0a7c07 */ /* 0x000fe4000d800000 */
[----:B------:R-:W-:-:S02]  /*0310*/  SEL R12, R12, UR6, !P5 ;  /* 0x000000060c0c7c07 */ /* 0x000fc4000e800000 */
[----:B------:R-:W-:Y:S02]  /*0320*/  SEL R10, R10, RZ, P2 ;  /* 0x000000ff0a0a7207 */ /* 0x000fe40001000000 */
[----:B------:R-:W-:-:S03]  /*0330*/  SEL R12, R12, RZ, P4 ;  /* 0x000000ff0c0c7207 */ /* 0x000fc60002000000 */
[C---:B------:R-:W-:Y:S02]  /*0340*/  IMAD R13, R11.reuse, UR7, R10 ;  /* 0x000000070b0d7c24 */ /* 0x040fe4000f8e020a */
[----:B------:R-:W-:Y:S02]  /*0350*/  IMAD R21, R11, UR7, R12 ;  /* 0x000000070b157c24 */ /* 0x000fe4000f8e020c */
[----:B------:R-:W-:-:S04]  /*0360*/  IMAD.WIDE R10, R13, 0x4, R2 ;  /* 0x000000040d0a7825 */ /* 0x000fc800078e0202 */
[----:B------:R-:W-:Y:S02]  /*0370*/  IMAD.WIDE R12, R21, 0x4, R2 ;  /* 0x00000004150c7825 */ /* 0x000fe400078e0202 */
[----:B------:R-:W2:Y:S04]  /*0380*/  LDG.E R10, desc[UR8][R10.64] ;  /* 0x000000080a0a7981 */ /* 0x000ea8000c1e1900 */
[----:B------:R-:W3:Y:S01]  /*0390*/  LDG.E R12, desc[UR8][R12.64] ;  /* 0x000000080c0c7981 */ /* 0x000ee2000c1e1900 */
[----:B------:R-:W-:Y:S01]  /*03a0*/  IADD3 R20, PT, PT, R20, R15, RZ ;  /* 0x0000000f14147210 */ /* 0x000fe20007ffe0ff */
[----:B------:R-:W-:-:S03]  /*03b0*/  IMAD R19, R16, 0x4, R19 ;  /* 0x0000000410137824 */ /* 0x000fc600078e0213 */
[----:B------:R-:W-:-:S05]  /*03c0*/  LEA R21, R20, UR4, 0x2 ;  /* 0x0000000414157c11 */ /* 0x000fca000f8e10ff */
[----:B--2---:R1:W-:Y:S04]  /*03d0*/  STS [R21], R10 ;  /* 0x0000000a15007388 */ /* 0x0043e80000000800 */
[----:B---3--:R1:W-:Y:S02]  /*03e0*/  STS [R19], R12 ;  /* 0x0000000c13007388 */ /* 0x0083e40000000800 */
.L_x_1:
[----:B------:R-:W-:Y:S05]  /*03f0*/  BSYNC.RECONVERGENT B0 ;  /* 0x0000000000007941 */ /* 0x000fea0003800200 */
.L_x_0:
[----:B------:R-:W-:Y:S04]  /*0400*/  BSSY.RECONVERGENT B0, `(.L_x_2) ;  /* 0x0000017000007945 */ /* 0x000fe80003800200 */
[----:B------:R-:W-:Y:S05]  /*0410*/  @P1 BRA `(.L_x_3) ;  /* 0x0000000000541947 */ /* 0x000fea0003800000 */
[C---:B-1----:R-:W-:Y:S02]  /*0420*/  IMAD.IADD R10, R9.reuse, 0x1, -R6 ;  /* 0x00000001090a7824 */ /* 0x042fe400078e0a06 */
[----:B0-----:R-:W-:-:S03]  /*0430*/  IMAD.IADD R12, R9, 0x1, R0 ;  /* 0x00000001090c7824 */ /* 0x001fc600078e0200 */
[C---:B------:R-:W-:Y:S02]  /*0440*/  ISETP.GE.AND P2, PT, R10.reuse, UR7, PT ;  /* 0x000000070a007c0c */ /* 0x040fe4000bf46270 */
[C---:B------:R-:W-:Y:S02]  /*0450*/  ISETP.GE.AND P1, PT, R10.reuse, RZ, PT ;  /* 0x000000ff0a00720c */ /* 0x040fe40003f26270 */
[----:B------:R-:W-:Y:S02]  /*0460*/  SEL R10, R10, UR6, !P2 ;  /* 0x000000060a0a7c07 */ /* 0x000fe4000d000000 */
[----:B------:R-:W-:Y:S02]  /*0470*/  ISETP.GE.AND P2, PT, R12, UR7, PT ;  /* 0x000000070c007c0c */ /* 0x000fe4000bf46270 */
[----:B------:R-:W-:Y:S02]  /*0480*/  SEL R11, R10, RZ, P1 ;  /* 0x000000ff0a0b7207 */ /* 0x000fe40000800000 */
[----:B------:R-:W-:-:S03]  /*0490*/  SEL R13, R12, UR6, !P2 ;  /* 0x000000060c0d7c07 */ /* 0x000fc6000d000000 */
[--C-:B------:R-:W-:Y:S02]  /*04a0*/  IMAD R11, R11, UR7, R18.reuse ;  /* 0x000000070b0b7c24 */ /* 0x100fe4000f8e0212 */
[----:B------:R-:W-:Y:S02]  /*04b0*/  IMAD R13, R13, UR7, R18 ;  /* 0x000000070d0d7c24 */ /* 0x000fe4000f8e0212 */
[----:B------:R-:W-:-:S04]  /*04c0*/  IMAD.WIDE R10, R11, 0x4, R2 ;  /* 0x000000040b0a7825 */ /* 0x000fc800078e0202 */
[----:B------:R-:W-:Y:S02]  /*04d0*/  IMAD.WIDE R2, R13, 0x4, R2 ;  /* 0x000000040d027825 */ /* 0x000fe400078e0202 */
[----:B------:R-:W2:Y:S04]  /*04e0*/  LDG.E R10, desc[UR8][R10.64] ;  /* 0x000000080a0a7981 */ /* 0x000ea8000c1e1900 */
[----:B------:R-:W3:Y:S01]  /*04f0*/  LDG.E R2, desc[UR8][R2.64] ;  /* 0x0000000802027981 */ /* 0x000ee2000c1e1900 */
[----:B------:R-:W-:Y:S02]  /*0500*/  IMAD.IADD R0, R5, 0x1, R0 ;  /* 0x0000000105007824 */ /* 0x000fe400078e0200 */
[C-C-:B------:R-:W-:Y:S02]  /*0510*/  IMAD R17, R7.reuse, R17, R4.reuse ;  /* 0x0000001107117224 */ /* 0x140fe400078e0204 */
[----:B------:R-:W-:-:S03]  /*0520*/  IMAD R0, R7, R0, R4 ;  /* 0x0000000007007224 */ /* 0x000fc600078e0204 */
[----:B------:R-:W-:Y:S02]  /*0530*/  LEA R17, R17, UR4, 0x2 ;  /* 0x0000000411117c11 */ /* 0x000fe4000f8e10ff */
[----:B------:R-:W-:-:S03]  /*0540*/  LEA R13, R0, UR4, 0x2 ;  /* 0x00000004000d7c11 */ /* 0x000fc6000f8e10ff */
[----:B--2---:R2:W-:Y:S04]  /*0550*/  STS [R17], R10 ;  /* 0x0000000a11007388 */ /* 0x0045e80000000800 */
[----:B---3--:R2:W-:Y:S02]  /*0560*/  STS [R13], R2 ;  /* 0x000000020d007388 */ /* 0x0085e40000000800 */
.L_x_3:
[----:B------:R-:W-:Y:S05]  /*0570*/  BSYNC.RECONVERGENT B0 ;  /* 0x0000000000007941 */ /* 0x000fea0003800200 */
.L_x_2:
[----:B------:R-:W-:Y:S06]  /*0580*/  BAR.SYNC.DEFER_BLOCKING 0x0 ;  /* 0x0000000000007b1d */ /* 0x000fec0000010000 */
[----:B------:R-:W-:Y:S05]  /*0590*/  @P0 EXIT ;  /* 0x000000000000094d */ /* 0x000fea0003800000 */
[----:B------:R-:W-:Y:S01]  /*05a0*/  ISETP.GE.AND P0, PT, R14, -0x1, PT ;  /* 0xffffffff0e00780c */ /* 0x000fe20003f06270 */
[----:B------:R-:W-:-:S12]  /*05b0*/  IMAD.MOV.U32 R3, RZ, RZ, RZ ;  /* 0x000000ffff037224 */ /* 0x000fd800078e00ff */
[----:B------:R-:W-:Y:S05]  /*05c0*/  @!P0 BRA `(.L_x_4) ;  /* 0x0000000c000c8947 */ /* 0x000fea0003800000 */
[----:B------:R-:W-:Y:S01]  /*05d0*/  IABS R3, R6 ;  /* 0x0000000600037213 */ /* 0x000fe20000000000 */
[----:B------:R-:W-:Y:S01]  /*05e0*/  IMAD.MOV R0, RZ, RZ, -R6 ;  /* 0x000000ffff007224 */ /* 0x000fe200078e0a06 */
[----:B-12---:R-:W-:Y:S01]  /*05f0*/  LEA R10, R15, UR4, 0x2 ;  /* 0x000000040f0a7c11 */ /* 0x006fe2000f8e10ff */
[----:B------:R-:W-:Y:S01]  /*0600*/  IMAD.MOV.U32 R21, RZ, RZ, RZ ;  /* 0x000000ffff157224 */ /* 0x000fe200078e00ff */
[----:B------:R-:W-:Y:S01]  /*0610*/  IADD3 R2, PT, PT, R6, R3, RZ ;  /* 0x0000000306027210 */ /* 0x000fe20007ffe0ff */
[----:B------:R-:W-:Y:S01]  /*0620*/  IMAD.MOV.U32 R3, RZ, RZ, RZ ;  /* 0x000000ffff037224 */ /* 0x000fe200078e00ff */
[----:B0-----:R-:W-:Y:S01]  /*0630*/  MOV R12, R0 ;  /* 0x00000000000c7202 */ /* 0x001fe20000000f00 */
[----:B------:R-:W-:Y:S02]  /*0640*/  VIADD R10, R10, 0x20 ;  /* 0x000000200a0a7836 */ /* 0x000fe40000000000 */
[----:B------:R-:W-:-:S05]  /*0650*/  VIADD R16, R2, 0x1 ;  /* 0x0000000102107836 */ /* 0x000fca0000000000 */
[C---:B------:R-:W-:Y:S02]  /*0660*/  LOP3.LUT R17, R16.reuse, 0xfffffff0, RZ, 0xc0, !PT ;  /* 0xfffffff010117812 */ /* 0x040fe400078ec0ff */
[C---:B------:R-:W-:Y:S02]  /*0670*/  LOP3.LUT R11, R16.reuse, 0xf, RZ, 0xc0, !PT ;  /* 0x0000000f100b7812 */ /* 0x040fe400078ec0ff */
[C---:B------:R-:W-:Y:S01]  /*0680*/  LOP3.LUT R13, R16.reuse, 0x7, RZ, 0xc0, !PT ;  /* 0x00000007100d7812 */ /* 0x040fe200078ec0ff */
[----:B------:R-:W-:Y:S01]  /*0690*/  IMAD.MOV R17, RZ, RZ, -R17 ;  /* 0x000000ffff117224 */ /* 0x000fe200078e0a11 */
[----:B------:R-:W-:-:S07]  /*06a0*/  LOP3.LUT R16, R16, 0x3, RZ, 0xc0, !PT ;  /* 0x0000000310107812 */ /* 0x000fce00078ec0ff */
.L_x_10:
[----:B------:R-:W-:Y:S01]  /*06b0*/  ISETP.GE.U32.AND P1, PT, R2, 0xf, PT ;  /* 0x0000000f0200780c */ /* 0x000fe20003f26070 */
[----:B------:R-:W-:Y:S01]  /*06c0*/  IMAD.IADD R20, R5, 0x1, R12 ;  /* 0x0000000105147824 */ /* 0x000fe200078e020c */
[----:B------:R-:W-:Y:S01]  /*06d0*/  IABS R15, R6 ;  /* 0x00000006000f7213 */ /* 0x000fe20000000000 */
[----:B------:R-:W-:Y:S01]  /*06e0*/  IMAD.MOV.U32 R18, RZ, RZ, R0 ;  /* 0x000000ffff127224 */ /* 0x000fe200078e0000 */
[----:B------:R-:W-:Y:S02]  /*06f0*/  ISETP.NE.AND P2, PT, R11, RZ, PT ;  /* 0x000000ff0b00720c */ /* 0x000fe40003f45270 */
[----:B------:R-:W-:-:S07]  /*0700*/  ISETP.NE.AND P0, PT, R12, R15, PT ;  /* 0x0000000f0c00720c */ /* 0x000fce0003f05270 */
[----:B------:R-:W-:Y:S06]  /*0710*/  @!P1 BRA `(.L_x_5) ;  /* 0x0000000400309947 */ /* 0x000fec0003800000 */
[----:B------:R-:W-:Y:S02]  /*0720*/  IMAD R19, R7, R20, RZ ;  /* 0x0000001407137224 */ /* 0x000fe400078e02ff */
[----:B------:R-:W-:Y:S02]  /*0730*/  IMAD.MOV.U32 R22, RZ, RZ, R17 ;  /* 0x000000ffff167224 */ /* 0x000fe400078e0011 */
[----:B------:R-:W-:Y:S01]  /*0740*/  IMAD.MOV.U32 R18, RZ, RZ, R0 ;  /* 0x000000ffff127224 */ /* 0x000fe200078e0000 */
[----:B------:R-:W-:-:S07]  /*0750*/  LEA R19, R19, R10, 0x2 ;  /* 0x0000000a13137211 */ /* 0x000fce00078e10ff */
.L_x_6:
[----:B------:R-:W0:Y:S01]  /*0760*/  LDC.64 R14, c[0x0][0x398] ;  /* 0x0000e600ff0e7b82 */ /* 0x000e220000000a00 */
[----:B------:R-:W1:Y:S04]  /*0770*/  LDS R26, [R19+-0x20] ;  /* 0xffffe000131a7984 */ /* 0x000e680000000800 */
[----:B------:R-:W-:Y:S01]  /*0780*/  LDS R28, [R19+0x18] ;  /* 0x00001800131c7984 */ /* 0x000fe20000000800 */
[----:B0-----:R-:W-:-:S05]  /*0790*/  IMAD.WIDE R14, R21, 0x4, R14 ;  /* 0x00000004150e7825 */ /* 0x001fca00078e020e */
[----:B------:R-:W2:Y:S04]  /*07a0*/  LDG.E R27, desc[UR8][R14.64] ;  /* 0x000000080e1b7981 */ /* 0x000ea8000c1e1900 */
[----:B------:R-:W3:Y:S04]  /*07b0*/  LDG.E R25, desc[UR8][R14.64+0x4] ;  /* 0x000004080e197981 */ /* 0x000ee8000c1e1900 */
[----:B------:R-:W4:Y:S04]  /*07c0*/  LDG.E R24, desc[UR8][R14.64+0x8] ;  /* 0x000008080e187981 */ /* 0x000f28000c1e1900 */
[----:B------:R-:W5:Y:S01]  /*07d0*/  LDG.E R23, desc[UR8][R14.64+0xc] ;  /* 0x00000c080e177981 */ /* 0x000f62000c1e1900 */
[----:B-1----:R-:W-:-:S05]  /*07e0*/  I2FP.F32.U32 R26, R26 ;  /* 0x0000001a001a7245 */ /* 0x002fca0000201000 */
[----:B--2---:R-:W-:Y:S02]  /*07f0*/  FFMA R26, R26, R27, R3 ;  /* 0x0000001b1a1a7223 */ /* 0x004fe40000000003 */
[----:B------:R-:W0:Y:S04]  /*0800*/  LDS R3, [R19+-0x1c] ;  /* 0xffffe40013037984 */ /* 0x000e280000000800 */
[----:B------:R-:W-:Y:S01]  /*0810*/  LDS R27, [R19+-0x10] ;  /* 0xfffff000131b7984 */ /* 0x000fe20000000800 */
[----:B0-----:R-:W-:-:S05]  /*0820*/  I2FP.F32.U32 R3, R3 ;  /* 0x0000000300037245 */ /* 0x001fca0000201000 */
[----:B---3--:R-:W-:Y:S02]  /*0830*/  FFMA R25, R3, R25, R26 ;  /* 0x0000001903197223 */ /* 0x008fe4000000001a */
[----:B------:R-:W0:Y:S04]  /*0840*/  LDS R26, [R19+-0x18] ;  /* 0xffffe800131a7984 */ /* 0x000e280000000800 */
[----:B------:R-:W2:Y:S01]  /*0850*/  LDG.E R3, desc[UR8][R14.64+0x10] ;  /* 0x000010080e037981 */ /* 0x000ea2000c1e1900 */
[----:B0-----:R-:W-:-:S05]  /*0860*/  I2FP.F32.U32 R26, R26 ;  /* 0x0000001a001a7245 */ /* 0x001fca0000201000 */
[----:B----4-:R-:W-:Y:S02]  /*0870*/  FFMA R26, R26, R24, R25 ;  /* 0x000000181a1a7223 */ /* 0x010fe40000000019 */
[----:B------:R-:W0:Y:S04]  /*0880*/  LDS R25, [R19+-0x14] ;  /* 0xffffec0013197984 */ /* 0x000e280000000800 */
[----:B------:R-:W3:Y:S01]  /*0890*/  LDG.E R24, desc[UR8][R14.64+0x14] ;  /* 0x000014080e187981 */ /* 0x000ee2000c1e1900 */
[----:B0-----:R-:W-:-:S05]  /*08a0*/  I2FP.F32.U32 R25, R25 ;  /* 0x0000001900197245 */ /* 0x001fca0000201000 */
[----:B-----5:R-:W-:Y:S02]  /*08b0*/  FFMA R26, R25, R23, R26 ;  /* 0x00000017191a7223 */ /* 0x020fe4000000001a */
[----:B------:R-:W4:Y:S04]  /*08c0*/  LDG.E R25, desc[UR8][R14.64+0x18] ;  /* 0x000018080e197981 */ /* 0x000f28000c1e1900 */
[----:B------:R-:W5:Y:S01]  /*08d0*/  LDG.E R23, desc[UR8][R14.64+0x1c] ;  /* 0x00001c080e177981 */ /* 0x000f62000c1e1900 */
[----:B------:R-:W-:-:S05]  /*08e0*/  I2FP.F32.U32 R27, R27 ;  /* 0x0000001b001b7245 */ /* 0x000fca0000201000 */
[----:B--2---:R-:W-:Y:S02]  /*08f0*/  FFMA R3, R27, R3, R26 ;  /* 0x000000031b037223 */ /* 0x004fe4000000001a */
[----:B------:R-:W0:Y:S02]  /*0900*/  LDS R26, [R19+-0xc] ;  /* 0xfffff400131a7984 */ /* 0x000e240000000800 */
[----:B0-----:R-:W-:-:S05]  /*0910*/  I2FP.F32.U32 R26, R26 ;  /* 0x0000001a001a7245 */ /* 0x001fca0000201000 */
[----:B---3--:R-:W-:Y:S02]  /*0920*/  FFMA R24, R26, R24, R3 ;  /* 0x000000181a187223 */ /* 0x008fe40000000003 */
[----:B------:R-:W0:Y:S04]  /*0930*/  LDS R26, [R19+-0x8] ;  /* 0xfffff800131a7984 */ /* 0x000e280000000800 */
[----:B------:R-:W2:Y:S01]  /*0940*/  LDG.E R3, desc[UR8][R14.64+0x20] ;  /* 0x000020080e037981 */ /* 0x000ea2000c1e1900 */
[----:B0-----:R-:W-:-:S05]  /*0950*/  I2FP.F32.U32 R27, R26 ;  /* 0x0000001a001b7245 */ /* 0x001fca0000201000 */
[----:B----4-:R-:W-:Y:S02]  /*0960*/  FFMA R26, R27, R25, R24 ;  /* 0x000000191b1a7223 */ /* 0x010fe40000000018 */
[----:B------:R-:W0:Y:S04]  /*0970*/  LDS R25, [R19+-0x4] ;  /* 0xfffffc0013197984 */ /* 0x000e280000000800 */
[----:B------:R-:W3:Y:S04]  /*0980*/  LDG.E R24, desc[UR8][R14.64+0x24] ;  /* 0x000024080e187981 */ /* 0x000ee8000c1e1900 */
[----:B------:R-:W1:Y:S01]  /*0990*/  LDS R27, [R19] ;  /* 0x00000000131b7984 */ /* 0x000e620000000800 */
[----:B0-----:R-:W-:-:S05]  /*09a0*/  I2FP.F32.U32 R25, R25 ;  /* 0x0000001900197245 */ /* 0x001fca0000201000 */
[----:B-----5:R-:W-:Y:S02]  /*09b0*/  FFMA R26, R25, R23, R26 ;  /* 0x00000017191a7223 */ /* 0x020fe4000000001a */
[----:B------:R-:W4:Y:S04]  /*09c0*/  LDG.E R25, desc[UR8][R14.64+0x28] ;  /* 0x000028080e197981 */ /* 0x000f28000c1e1900 */
[----:B------:R-:W5:Y:S01]  /*09d0*/  LDG.E R23, desc[UR8][R14.64+0x2c] ;  /* 0x00002c080e177981 */ /* 0x000f62000c1e1900 */
[----:B-1----:R-:W-:-:S05]  /*09e0*/  I2FP.F32.U32 R27, R27 ;  /* 0x0000001b001b7245 */ /* 0x002fca0000201000 */
[----:B--2---:R-:W-:Y:S02]  /*09f0*/  FFMA R3, R27, R3, R26 ;  /* 0x000000031b037223 */ /* 0x004fe4000000001a */
[----:B------:R-:W0:Y:S02]  /*0a00*/  LDS R26, [R19+0x4] ;  /* 0x00000400131a7984 */ /* 0x000e240000000800 */
[----:B0-----:R-:W-:-:S05]  /*0a10*/  I2FP.F32.U32 R26, R26 ;  /* 0x0000001a001a7245 */ /* 0x001fca0000201000 */
[----:B---3--:R-:W-:Y:S02]  /*0a20*/  FFMA R24, R26, R24, R3 ;  /* 0x000000181a187223 */ /* 0x008fe40000000003 */
[----:B------:R-:W0:Y:S02]  /*0a30*/  LDS R3, [R19+0x8] ;  /* 0x0000080013037984 */ /* 0x000e240000000800 */
[----:B0-----:R-:W-:Y:S02]  /*0a40*/  I2FP.F32.U32 R27, R3 ;  /* 0x00000003001b7245 */ /* 0x001fe40000201000 */
[----:B------:R-:W2:Y:S03]  /*0a50*/  LDG.E R3, desc[UR8][R14.64+0x30] ;  /* 0x000030080e037981 */ /* 0x000ea6000c1e1900 */
[----:B----4-:R-:W-:Y:S02]  /*0a60*/  FFMA R26, R27, R25, R24 ;  /* 0x000000191b1a7223 */ /* 0x010fe40000000018 */
[----:B------:R-:W0:Y:S04]  /*0a70*/  LDS R24, [R19+0xc] ;  /* 0x00000c0013187984 */ /* 0x000e280000000800 */
[----:B------:R-:W1:Y:S01]  /*0a80*/  LDS R27, [R19+0x10] ;  /* 0x00001000131b7984 */ /* 0x000e620000000800 */
[----:B0-----:R-:W-:-:S03]  /*0a90*/  I2FP.F32.U32 R25, R24 ;  /* 0x0000001800197245 */ /* 0x001fc60000201000 */
[----:B------:R-:W3:Y:S02]  /*0aa0*/  LDG.E R24, desc[UR8][R14.64+0x34] ;  /* 0x000034080e187981 */ /* 0x000ee4000c1e1900 */
[----:B-----5:R-:W-:Y:S02]  /*0ab0*/  FFMA R26, R25, R23, R26 ;  /* 0x00000017191a7223 */ /* 0x020fe4000000001a */
[----:B------:R-:W4:Y:S04]  /*0ac0*/  LDG.E R23, desc[UR8][R14.64+0x38] ;  /* 0x000038080e177981 */ /* 0x000f28000c1e1900 */
[----:B------:R-:W5:Y:S01]  /*0ad0*/  LDG.E R25, desc[UR8][R14.64+0x3c] ;  /* 0x00003c080e197981 */ /* 0x000f62000c1e1900 */
[----:B-1----:R-:W-:Y:S01]  /*0ae0*/  I2FP.F32.U32 R27, R27 ;  /* 0x0000001b001b7245 */ /* 0x002fe20000201000 */
[----:B------:R-:W-:-:S02]  /*0af0*/  VIADD R22, R22, 0x10 ;  /* 0x0000001016167836 */ /* 0x000fc40000000000 */
[----:B------:R-:W-:Y:S02]  /*0b00*/  VIADD R18, R18, 0x10 ;  /* 0x0000001012127836 */ /* 0x000fe40000000000 */
[----:B------:R-:W-:Y:S01]  /*0b10*/  VIADD R21, R21, 0x10 ;  /* 0x0000001015157836 */ /* 0x000fe20000000000 */
[----:B------:R-:W-:Y:S01]  /*0b20*/  ISETP.NE.AND P1, PT, R22, RZ, PT ;  /* 0x000000ff1600720c */ /* 0x000fe20003f25270 */
[----:B--2---:R-:W-:Y:S02]  /*0b30*/  FFMA R27, R27, R3, R26 ;  /* 0x000000031b1b7223 */ /* 0x004fe4000000001a */
[----:B------:R-:W0:Y:S04]  /*0b40*/  LDS R26, [R19+0x14] ;  /* 0x00001400131a7984 */ /* 0x000e280000000800 */
[----:B------:R1:W2:Y:S02]  /*0b50*/  LDS R3, [R19+0x1c] ;  /* 0x00001c0013037984 */ /* 0x0002a40000000800 */
[----:B-1----:R-:W-:Y:S01]  /*0b60*/  VIADD R19, R19, 0x40 ;  /* 0x0000004013137836 */ /* 0x002fe20000000000 */
[----:B0-----:R-:W-:-:S02]  /*0b70*/  I2FP.F32.U32 R26, R26 ;  /* 0x0000001a001a7245 */ /* 0x001fc40000201000 */
[----:B--2---:R-:W-:-:S03]  /*0b80*/  I2FP.F32.U32 R3, R3 ;  /* 0x0000000300037245 */ /* 0x004fc60000201000 */
[----:B---3--:R-:W-:Y:S01]  /*0b90*/  FFMA R24, R26, R24, R27 ;  /* 0x000000181a187223 */ /* 0x008fe2000000001b */
[----:B------:R-:W-:-:S05]  /*0ba0*/  I2FP.F32.U32 R27, R28 ;  /* 0x0000001c001b7245 */ /* 0x000fca0000201000 */
[----:B----4-:R-:W-:-:S04]  /*0bb0*/  FFMA R24, R27, R23, R24 ;  /* 0x000000171b187223 */ /* 0x010fc80000000018 */
[----:B-----5:R-:W-:Y:S01]  /*0bc0*/  FFMA R3, R3, R25, R24 ;  /* 0x0000001903037223 */ /* 0x020fe20000000018 */
[----:B------:R-:W-:Y:S06]  /*0bd0*/  @P1 BRA `(.L_x_6) ;  /* 0xfffffff800e01947 */ /* 0x000fec000383ffff */
.L_x_5:
[----:B------:R-:W-:Y:S02]  /*0be0*/  VIADD R12, R12, 0x1 ;  /* 0x000000010c0c7836 */ /* 0x000fe40000000000 */
[----:B------:R-:W-:Y:S01]  /*0bf0*/  IMAD R19, R7, R20, R4 ;  /* 0x0000001407137224 */ /* 0x000fe200078e0204 */
[----:B------:R-:W-:Y:S06]  /*0c00*/  @!P2 BRA `(.L_x_7) ;  /* 0x000000040078a947 */ /* 0x000fec0003800000 */
[----:B------:R-:W-:Y:S02]  /*0c10*/  IADD3 R14, PT, PT, R11, -0x1, RZ ;  /* 0xffffffff0b0e7810 */ /* 0x000fe40007ffe0ff */
[----:B------:R-:W-:Y:S02]  /*0c20*/  ISETP.NE.AND P2, PT, R13, RZ, PT ;  /* 0x000000ff0d00720c */ /* 0x000fe40003f45270 */
[----:B------:R-:W-:-:S13]  /*0c30*/  ISETP.GE.U32.AND P1, PT, R14, 0x7, PT ;  /* 0x000000070e00780c */ /* 0x000fda0003f26070 */
[----:B------:R-:W-:Y:S05]  /*0c40*/  @!P1 BRA `(.L_x_8) ;  /* 0x0000000000989947 */ /* 0x000fea0003800000 */
[----:B------:R-:W0:Y:S02]  /*0c50*/  LDC.64 R14, c[0x0][0x398] ;  /* 0x0000e600ff0e7b82 */ /* 0x000e240000000a00 */
[----:B0-----:R-:W-:-:S05]  /*0c60*/  IMAD.WIDE R14, R21, 0x4, R14 ;  /* 0x00000004150e7825 */ /* 0x001fca00078e020e */
[----:B------:R-:W2:Y:S04]  /*0c70*/  LDG.E R25, desc[UR8][R14.64] ;  /* 0x000000080e197981 */ /* 0x000ea8000c1e1900 */
[----:B------:R-:W3:Y:S04]  /*0c80*/  LDG.E R23, desc[UR8][R14.64+0x4] ;  /* 0x000004080e177981 */ /* 0x000ee8000c1e1900 */
[----:B------:R-:W4:Y:S01]  /*0c90*/  LDG.E R22, desc[UR8][R14.64+0x8] ;  /* 0x000008080e167981 */ /* 0x000f22000c1e1900 */
[----:B------:R-:W-:-:S05]  /*0ca0*/  IMAD.IADD R20, R19, 0x1, R18 ;  /* 0x0000000113147824 */ /* 0x000fca00078e0212 */
[----:B------:R-:W-:-:S05]  /*0cb0*/  LEA R20, R20, UR4, 0x2 ;  /* 0x0000000414147c11 */ /* 0x000fca000f8e10ff */
[----:B------:R-:W0:Y:S04]  /*0cc0*/  LDS R24, [R20] ;  /* 0x0000000014187984 */ /* 0x000e280000000800 */
[----:B------:R-:W-:Y:S04]  /*0cd0*/  LDS R27, [R20+0xc] ;  /* 0x00000c00141b7984 */ /* 0x000fe80000000800 */
[----:B------:R-:W-:Y:S01]  /*0ce0*/  LDS R28, [R20+0x1c] ;  /* 0x00001c00141c7984 */ /* 0x000fe20000000800 */
[----:B0-----:R-:W-:-:S05]  /*0cf0*/  I2FP.F32.U32 R24, R24 ;  /* 0x0000001800187245 */ /* 0x001fca0000201000 */
[----:B--2---:R-:W-:Y:S02]  /*0d00*/  FFMA R24, R24, R25, R3 ;  /* 0x0000001918187223 */ /* 0x004fe40000000003 */
[----:B------:R-:W0:Y:S04]  /*0d10*/  LDS R25, [R20+0x4] ;  /* 0x0000040014197984 */ /* 0x000e280000000800 */
[----:B------:R-:W2:Y:S01]  /*0d20*/  LDG.E R3, desc[UR8][R14.64+0xc] ;  /* 0x00000c080e037981 */ /* 0x000ea2000c1e1900 */
[----:B0-----:R-:W-:-:S05]  /*0d30*/  I2FP.F32.U32 R25, R25 ;  /* 0x0000001900197245 */ /* 0x001fca0000201000 */
[----:B---3--:R-:W-:Y:S02]  /*0d40*/  FFMA R25, R25, R23, R24 ;  /* 0x0000001719197223 */ /* 0x008fe40000000018 */
[----:B------:R-:W0:Y:S04]  /*0d50*/  LDS R24, [R20+0x8] ;  /* 0x0000080014187984 */ /* 0x000e280000000800 */
[----:B------:R-:W3:Y:S01]  /*0d60*/  LDG.E R23, desc[UR8][R14.64+0x10] ;  /* 0x000010080e177981 */ /* 0x000ee2000c1e1900 */
[----:B0-----:R-:W-:-:S05]  /*0d70*/  I2FP.F32.U32 R24, R24 ;  /* 0x0000001800187245 */ /* 0x001fca0000201000 */
[----:B----4-:R-:W-:Y:S02]  /*0d80*/  FFMA R26, R24, R22, R25 ;  /* 0x00000016181a7223 */ /* 0x010fe40000000019 */
[----:B------:R-:W4:Y:S04]  /*0d90*/  LDG.E R22, desc[UR8][R14.64+0x14] ;  /* 0x000014080e167981 */ /* 0x000f28000c1e1900 */
[----:B------:R-:W5:Y:S04]  /*0da0*/  LDG.E R24, desc[UR8][R14.64+0x18] ;  /* 0x000018080e187981 */ /* 0x000f68000c1e1900 */
[----:B------:R0:W5:Y:S01]  /*0db0*/  LDG.E R25, desc[UR8][R14.64+0x1c] ;  /* 0x00001c080e197981 */ /* 0x000162000c1e1900 */
[----:B------:R-:W-:Y:S01]  /*0dc0*/  I2FP.F32.U32 R27, R27 ;  /* 0x0000001b001b7245 */ /* 0x000fe20000201000 */
[----:B------:R-:W-:-:S02]  /*0dd0*/  VIADD R18, R18, 0x8 ;  /* 0x0000000812127836 */ /* 0x000fc40000000000 */
[----:B------:R-:W-:Y:S01]  /*0de0*/  VIADD R21, R21, 0x8 ;  /* 0x0000000815157836 */ /* 0x000fe20000000000 */
[----:B0-----:R-:W-:Y:S01]  /*0df0*/  I2FP.F32.U32 R15, R28 ;  /* 0x0000001c000f7245 */ /* 0x001fe20000201000 */
[----:B--2---:R-:W-:Y:S02]  /*0e00*/  FFMA R26, R27, R3, R26 ;  /* 0x000000031b1a7223 */ /* 0x004fe4000000001a */
[----:B------:R-:W0:Y:S04]  /*0e10*/  LDS R3, [R20+0x10] ;  /* 0x0000100014037984 */ /* 0x000e280000000800 */
[----:B------:R-:W1:Y:S01]  /*0e20*/  LDS R27, [R20+0x14] ;  /* 0x00001400141b7984 */ /* 0x000e620000000800 */
[----:B0-----:R-:W-:-:S05]  /*0e30*/  I2FP.F32.U32 R3, R3 ;  /* 0x0000000300037245 */ /* 0x001fca0000201000 */
[----:B---3--:R-:W-:Y:S01]  /*0e40*/  FFMA R3, R3, R23, R26 ;  /* 0x0000001703037223 */ /* 0x008fe2000000001a */
[----:B-1----:R-:W-:Y:S01]  /*0e50*/  I2FP.F32.U32 R26, R27 ;  /* 0x0000001b001a7245 */ /* 0x002fe20000201000 */
[----:B------:R-:W0:Y:S02]  /*0e60*/  LDS R23, [R20+0x18] ;  /* 0x0000180014177984 */ /* 0x000e240000000800 */
[----:B0-----:R-:W-:Y:S02]  /*0e70*/  I2FP.F32.U32 R14, R23 ;  /* 0x00000017000e7245 */ /* 0x001fe40000201000 */
[----:B----4-:R-:W-:-:S04]  /*0e80*/  FFMA R3, R26, R22, R3 ;  /* 0x000000161a037223 */ /* 0x010fc80000000003 */
[----:B-----5:R-:W-:-:S04]  /*0e90*/  FFMA R14, R14, R24, R3 ;  /* 0x000000180e0e7223 */ /* 0x020fc80000000003 */
[----:B------:R-:W-:-:S07]  /*0ea0*/  FFMA R3, R15, R25, R14 ;  /* 0x000000190f037223 */ /* 0x000fce000000000e */
.L_x_8:
[----:B------:R-:W-:Y:S05]  /*0eb0*/  @!P2 BRA `(.L_x_7) ;  /* 0x0000000000cca947 */ /* 0x000fea0003800000 */
[----:B------:R-:W-:Y:S01]  /*0ec0*/  VIADD R14, R13, 0xffffffff ;  /* 0xffffffff0d0e7836 */ /* 0x000fe20000000000 */
[----:B------:R-:W-:Y:S02]  /*0ed0*/  ISETP.NE.AND P2, PT, R16, RZ, PT ;  /* 0x000000ff1000720c */ /* 0x000fe40003f45270 */
[----:B------:R-:W-:Y:S02]  /*0ee0*/  MOV R23, R21 ;  /* 0x0000001500177202 */ /* 0x000fe40000000f00 */
[----:B------:R-:W-:-:S13]  /*0ef0*/  ISETP.GE.U32.AND P1, PT, R14, 0x3, PT ;  /* 0x000000030e00780c */ /* 0x000fda0003f26070 */
[----:B------:R-:W-:Y:S05]  /*0f00*/  @!P1 BRA `(.L_x_9) ;  /* 0x00000000005c9947 */ /* 0x000fea0003800000 */
[----:B------:R-:W0:Y:S02]  /*0f10*/  LDC.64 R14, c[0x0][0x398] ;  /* 0x0000e600ff0e7b82 */ /* 0x000e240000000a00 */
[----:B0-----:R-:W-:-:S05]  /*0f20*/  IMAD.WIDE R14, R21, 0x4, R14 ;  /* 0x00000004150e7825 */ /* 0x001fca00078e020e */
[----:B------:R-:W2:Y:S04]  /*0f30*/  LDG.E R27, desc[UR8][R14.64] ;  /* 0x000000080e1b7981 */ /* 0x000ea8000c1e1900 */
[----:B------:R-:W3:Y:S04]  /*0f40*/  LDG.E R20, desc[UR8][R14.64+0x4] ;  /* 0x000004080e147981 */ /* 0x000ee8000c1e1900 */
[----:B------:R-:W4:Y:S04]  /*0f50*/  LDG.E R22, desc[UR8][R14.64+0x8] ;  /* 0x000008080e167981 */ /* 0x000f28000c1e1900 */
[----:B------:R0:W5:Y:S01]  /*0f60*/  LDG.E R24, desc[UR8][R14.64+0xc] ;  /* 0x00000c080e187981 */ /* 0x000162000c1e1900 */
[----:B------:R-:W-:-:S02]  /*0f70*/  IMAD.IADD R23, R19, 0x1, R18 ;  /* 0x0000000113177824 */ /* 0x000fc400078e0212 */
[----:B------:R-:W-:Y:S02]  /*0f80*/  VIADD R21, R21, 0x4 ;  /* 0x0000000415157836 */ /* 0x000fe40000000000 */
[----:B------:R-:W-:Y:S01]  /*0f90*/  VIADD R18, R18, 0x4 ;  /* 0x0000000412127836 */ /* 0x000fe20000000000 */
[----:B------:R-:W-:-:S05]  /*0fa0*/  LEA R25, R23, UR4, 0x2 ;  /* 0x0000000417197c11 */ /* 0x000fca000f8e10ff */
[----:B------:R-:W1:Y:S04]  /*0fb0*/  LDS R23, [R25] ;  /* 0x0000000019177984 */ /* 0x000e680000000800 */
[----:B------:R-:W0:Y:S01]  /*0fc0*/  LDS R29, [R25+0xc] ;  /* 0x00000c00191d7984 */ /* 0x000e220000000800 */
[----:B-1----:R-:W-:-:S03]  /*0fd0*/  I2FP.F32.U32 R26, R23 ;  /* 0x00000017001a7245 */ /* 0x002fc60000201000 */
[----:B------:R-:W1:Y:S01]  /*0fe0*/  LDS R23, [R25+0x4] ;  /* 0x0000040019177984 */ /* 0x000e620000000800 */
[----:B0-----:R-:W-:Y:S01]  /*0ff0*/  I2FP.F32.U32 R14, R29 ;  /* 0x0000001d000e7245 */ /* 0x001fe20000201000 */
[----:B--2---:R-:W-:Y:S01]  /*1000*/  FFMA R27, R26, R27, R3 ;  /* 0x0000001b1a1b7223 */ /* 0x004fe20000000003 */
[----:B-1----:R-:W-:Y:S01]  /*1010*/  I2FP.F32.U32 R26, R23 ;  /* 0x00000017001a7245 */ /* 0x002fe20000201000 */
[----:B------:R-:W0:Y:S01]  /*1020*/  LDS R3, [R25+0x8] ;  /* 0x0000080019037984 */ /* 0x000e220000000800 */
[----:B------:R-:W-:-:S03]  /*1030*/  IMAD.MOV.U32 R23, RZ, RZ, R21 ;  /* 0x000000ffff177224 */ /* 0x000fc600078e0015 */
[----:B---3--:R-:W-:Y:S01]  /*1040*/  FFMA R27, R26, R20, R27 ;  /* 0x000000141a1b7223 */ /* 0x008fe2000000001b */
[----:B0-----:R-:W-:-:S05]  /*1050*/  I2FP.F32.U32 R28, R3 ;  /* 0x00000003001c7245 */ /* 0x001fca0000201000 */
[----:B----4-:R-:W-:-:S04]  /*1060*/  FFMA R27, R28, R22, R27 ;  /* 0x000000161c1b7223 */ /* 0x010fc8000000001b */
[----:B-----5:R-:W-:-:S07]  /*1070*/  FFMA R3, R14, R24, R27 ;  /* 0x000000180e037223 */ /* 0x020fce000000001b */
.L_x_9:
[----:B------:R-:W-:Y:S05]  /*1080*/  @!P2 BRA `(.L_x_7) ;  /* 0x000000000058a947 */ /* 0x000fea0003800000 */
[----:B------:R-:W0:Y:S02]  /*1090*/  LDC.64 R14, c[0x0][0x398] ;  /* 0x0000e600ff0e7b82 */ /* 0x000e240000000a00 */
[----:B0-----:R-:W-:-:S05]  /*10a0*/  IMAD.WIDE R14, R23, 0x4, R14 ;  /* 0x00000004170e7825 */ /* 0x001fca00078e020e */
[----:B------:R-:W2:Y:S01]  /*10b0*/  LDG.E R20, desc[UR8][R14.64] ;  /* 0x000000080e147981 */ /* 0x000ea2000c1e1900 */
[----:B------:R-:W-:Y:S01]  /*10c0*/  IADD3 R19, PT, PT, R19, R18, RZ ;  /* 0x0000001213137210 */ /* 0x000fe20007ffe0ff */
[----:B------:R-:W-:Y:S01]  /*10d0*/  VIADD R21, R23, 0x1 ;  /* 0x0000000117157836 */ /* 0x000fe20000000000 */
[----:B------:R-:W-:Y:S02]  /*10e0*/  ISETP.NE.AND P1, PT, R16, 0x1, PT ;  /* 0x000000011000780c */ /* 0x000fe40003f25270 */
[----:B------:R-:W-:-:S05]  /*10f0*/  LEA R24, R19, UR4, 0x2 ;  /* 0x0000000413187c11 */ /* 0x000fca000f8e10ff */
[----:B------:R-:W0:Y:S02]  /*1100*/  LDS R18, [R24] ;  /* 0x0000000018127984 */ /* 0x000e240000000800 */
[----:B0-----:R-:W-:-:S05]  /*1110*/  I2FP.F32.U32 R18, R18 ;  /* 0x0000001200127245 */ /* 0x001fca0000201000 */
[----:B--2---:R-:W-:Y:S01]  /*1120*/  FFMA R3, R18, R20, R3 ;  /* 0x0000001412037223 */ /* 0x004fe20000000003 */
[----:B------:R-:W-:Y:S06]  /*1130*/  @!P1 BRA `(.L_x_7) ;  /* 0x00000000002c9947 */ /* 0x000fec0003800000 */
[----:B------:R-:W-:Y:S01]  /*1140*/  ISETP.NE.AND P1, PT, R16, 0x2, PT ;  /* 0x000000021000780c */ /* 0x000fe20003f25270 */
[----:B------:R-:W2:Y:S04]  /*1150*/  LDG.E R19, desc[UR8][R14.64+0x4] ;  /* 0x000004080e137981 */ /* 0x000ea8000c1e1900 */
[----:B------:R-:W0:Y:S08]  /*1160*/  LDS R18, [R24+0x4] ;  /* 0x0000040018127984 */ /* 0x000e300000000800 */
[----:B------:R-:W3:Y:S01]  /*1170*/  @P1 LDG.E R22, desc[UR8][R14.64+0x8] ;  /* 0x000008080e161981 */ /* 0x000ee2000c1e1900 */
[----:B------:R-:W-:-:S02]  /*1180*/  VIADD R21, R23, 0x2 ;  /* 0x0000000217157836 */ /* 0x000fc40000000000 */
[----:B------:R-:W-:Y:S01]  /*1190*/  @P1 VIADD R21, R23, 0x3 ;  /* 0x0000000317151836 */ /* 0x000fe20000000000 */
[----:B------:R-:W1:Y:S01]  /*11a0*/  @P1 LDS R20, [R24+0x8] ;  /* 0x0000080018141984 */ /* 0x000e620000000800 */
[----:B0-----:R-:W-:Y:S02]  /*11b0*/  I2FP.F32.U32 R18, R18 ;  /* 0x0000001200127245 */ /* 0x001fe40000201000 */
[----:B-1----:R-:W-:-:S03]  /*11c0*/  @P1 I2FP.F32.U32 R20, R20 ;  /* 0x0000001400141245 */ /* 0x002fc60000201000 */
[----:B--2---:R-:W-:-:S04]  /*11d0*/  FFMA R3, R18, R19, R3 ;  /* 0x0000001312037223 */ /* 0x004fc80000000003 */
[----:B---3--:R-:W-:-:S07]  /*11e0*/  @P1 FFMA R3, R20, R22, R3 ;  /* 0x0000001614031223 */ /* 0x008fce0000000003 */
.L_x_7:
[----:B------:R-:W-:Y:S05]  /*11f0*/  @P0 BRA `(.L_x_10) ;  /* 0xfffffff4002c0947 */ /* 0x000fea000383ffff */
.L_x_4:
[----:B------:R-:W2:Y:S01]  /*1200*/  LDC.64 R4, c[0x0][0x388] ;  /* 0x0000e200ff047b82 */ /* 0x000ea20000000a00 */
[C---:B------:R-:W-:Y:S01]  /*1210*/  FSETP.GEU.AND P0, PT, R3.reuse, RZ, PT ;  /* 0x000000ff0300720b */ /* 0x040fe20003f0e000 */
[----:B------:R-:W3:Y:S03]  /*1220*/  LDCU UR5, c[0x0][0x390] ;  /* 0x00007200ff0577ac */ /* 0x000ee60008000800 */
[----:B------:R-:W-:-:S04]  /*1230*/  FSEL R3, R3, RZ, P0 ;  /* 0x000000ff03037208 */ /* 0x000fc80000000000 */
[----:B------:R-:W-:-:S04]  /*1240*/  FMNMX.NAN R0, R3, 4.29496729600000000000e+09, PT ;  /* 0x4f80000003007809 */ /* 0x000fc80003820000 */
[----:B------:R-:W4:Y:S01]  /*1250*/  F2I.U32.TRUNC.NTZ R7, R0 ;  /* 0x0000000000077305 */ /* 0x000f22000020f000 */
[----:B---3--:R-:W-:-:S04]  /*1260*/  IMAD R3, R9, UR5, R8 ;  /* 0x0000000509037c24 */ /* 0x008fc8000f8e0208 */
[----:B--2---:R-:W-:-:S05]  /*1270*/  IMAD.WIDE R2, R3, 0x4, R4 ;  /* 0x0000000403027825 */ /* 0x004fca00078e0204 */
[----:B----4-:R-:W-:Y:S01]  /*1280*/  STG.E desc[UR8][R2.64], R7 ;  /* 0x0000000702007986 */ /* 0x010fe2000c101908 */
[----:B------:R-:W-:Y:S05]  /*1290*/  EXIT ;  /* 0x000000000000794d */ /* 0x000fea0003800000 */
.L_x_11:
[----:B------:R-:W-:-:S00]  /*12a0*/  BRA `(.L_x_11) ;  /* 0xfffffffc00fc7947 */ /* 0x000fc0000383ffff */
[----:B------:R-:W-:-:S00]  /*12b0*/  NOP ;  /* 0x0000000000007918 */ /* 0x000fc00000000000 */
        /* <DEDUP_REMOVED lines=12> */
.L_x_12:


//--------------------- .nv.shared._Z10convKernelPKjPjiPKfi --------------------------
	.section	.nv.shared._Z10convKernelPKjPjiPKfi,"aw",@nobits
	.sectionflags	@""
	.align	16
	.zero		1024


//--------------------- .nv.shared.reserved.0     --------------------------
	.section	.nv.shared.reserved.0,"aw",@nobits
	.weak		__nv_reservedSMEM_offset_0_alias
	.size		__nv_reservedSMEM_offset_0_alias, 0, 64
	.other		__nv_reservedSMEM_offset_0_alias,@"STO_CUDA_RESERVED_SHARED STV_DEFAULT"
__nv_reservedSMEM_offset_0_alias:
	.zero		0
	.zero		64


//--------------------- .nv.constant0._Z10convKernelPKjPjiPKfi --------------------------
	.section	.nv.constant0._Z10convKernelPKjPjiPKfi,"a",@progbits
	.sectionflags	@""
	.align	4
.nv.constant0._Z10convKernelPKjPjiPKfi:
	.zero		932


//--------------------- SYMBOLS --------------------------

	.type		.nv.reservedSmem.offset0,@object
	.size		.nv.reservedSmem.offset0,0x4
	.type		.nv.reservedSmem.cap,@object
	.size		.nv.reservedSmem.cap,0x4
